//
// Generated by NVIDIA NVVM Compiler
//
// Compiler Build ID: CL-36424714
// Cuda compilation tools, release 13.0, V13.0.88
// Based on NVVM 20.0.0
//

.version 9.0
.target sm_100
.address_size 64

	// .globl	_Z12add_integersPiS_S_

.visible .entry _Z12add_integersPiS_S_(
	.param .u64 .ptr .align 1 _Z12add_integersPiS_S__param_0,
	.param .u64 .ptr .align 1 _Z12add_integersPiS_S__param_1,
	.param .u64 .ptr .align 1 _Z12add_integersPiS_S__param_2
)
{
	.reg .b32 	%r<5>;
	.reg .b64 	%rd<11>;

	ld.param.u64 	%rd1, [_Z12add_integersPiS_S__param_0];
	ld.param.u64 	%rd2, [_Z12add_integersPiS_S__param_1];
	ld.param.u64 	%rd3, [_Z12add_integersPiS_S__param_2];
	cvta.to.global.u64 	%rd4, %rd3;
	cvta.to.global.u64 	%rd5, %rd2;
	cvta.to.global.u64 	%rd6, %rd1;
	mov.u32 	%r1, %ctaid.x;
	mul.wide.u32 	%rd7, %r1, 4;
	add.s64 	%rd8, %rd6, %rd7;
	ld.global.u32 	%r2, [%rd8];
	add.s64 	%rd9, %rd5, %rd7;
	ld.global.u32 	%r3, [%rd9];
	add.s32 	%r4, %r3, %r2;
	add.s64 	%rd10, %rd4, %rd7;
	st.global.u32 	[%rd10], %r4;
	ret;

}


// ===== COMPILED SASS (sm_100) =====

	.target	sm_100

	.elftype	@"ET_EXEC"


//--------------------- .note.nv.tkinfo           --------------------------
	.section	.note.nv.tkinfo,"",@"SHT_NOTE"
	.sectionflags	@"SHF_NOTE_NV_TKINFO"
	.tkinfo
        /*0018*/ 	.word	0x00000002
        /*0030*/ 	.string	""
        /*0030*/ 	.string	"ptxas"
        /*0030*/ 	.string	"Cuda compilation tools, release 13.0, V13.0.88"
        /*0030*/ 	.string	"Build cuda_13.0.r13.0/compiler.36424714_0"
        /*0030*/ 	.string	"-arch sm_100 -m 64 "



//--------------------- .note.nv.cuinfo           --------------------------
	.section	.note.nv.cuinfo,"",@"SHT_NOTE"
	.sectionflags	@"SHF_NOTE_NV_CUINFO"
        /*0018*/ 	.short	0x0002
        /*001a*/ 	.short	0x0064
        /*001c*/ 	.short	0x0082
	.zero		2


//--------------------- .nv.info                  --------------------------
	.section	.nv.info,"",@"SHT_CUDA_INFO"
	.align	4


	//----- nvinfo : EIATTR_REGCOUNT
	.align		4
        /*0000*/ 	.byte	0x04, 0x2f
        /*0002*/ 	.short	(.L_1 - .L_0)
	.align		4
.L_0:
        /*0004*/ 	.word	index@(_Z12add_integersPiS_S_)
        /*0008*/ 	.word	0x0000000c


	//----- nvinfo : EIATTR_FRAME_SIZE
	.align		4
.L_1:
        /*000c*/ 	.byte	0x04, 0x11
        /*000e*/ 	.short	(.L_3 - .L_2)
	.align		4
.L_2:
        /*0010*/ 	.word	index@(_Z12add_integersPiS_S_)
        /*0014*/ 	.word	0x00000000


	//----- nvinfo : EIATTR_MIN_STACK_SIZE
	.align		4
.L_3:
        /*0018*/ 	.byte	0x04, 0x12
        /*001a*/ 	.short	(.L_5 - .L_4)
	.align		4
.L_4:
        /*001c*/ 	.word	index@(_Z12add_integersPiS_S_)
        /*0020*/ 	.word	0x00000000
.L_5:


//--------------------- .nv.compat                --------------------------
	.section	.nv.compat,"",@"SHT_CUDA_COMPAT_INFO"
	.align	4
        /*0000*/ 	.byte	0x02, 0x09, 0x00, 0x00, 0x02, 0x02, 0x01, 0x00, 0x02, 0x05, 0x05, 0x00, 0x03, 0x07, 0x01, 0x01
        /*0010*/ 	.byte	0x02, 0x03, 0x00, 0x00, 0x02, 0x06, 0x01, 0x00, 0x04, 0x0b, 0x08, 0x00, 0x09, 0x00, 0x00, 0x00
        /*0020*/ 	.byte	0x00, 0x00, 0x00, 0x00


//--------------------- .nv.info._Z12add_integersPiS_S_ --------------------------
	.section	.nv.info._Z12add_integersPiS_S_,"",@"SHT_CUDA_INFO"
	.sectionflags	@""
	.align	4


	//----- nvinfo : EIATTR_CUDA_API_VERSION
	.align		4
        /*0000*/ 	.byte	0x04, 0x37
        /*0002*/ 	.short	(.L_7 - .L_6)
.L_6:
        /*0004*/ 	.word	0x00000082


	//----- nvinfo : EIATTR_KPARAM_INFO
	.align		4
.L_7:
        /*0008*/ 	.byte	0x04, 0x17
        /*000a*/ 	.short	(.L_9 - .L_8)
.L_8:
        /*000c*/ 	.word	0x00000000
        /*0010*/ 	.short	0x0002
        /*0012*/ 	.short	0x0010
        /*0014*/ 	.byte	0x00, 0xf5, 0x21, 0x00


	//----- nvinfo : EIATTR_KPARAM_INFO
	.align		4
.L_9:
        /*0018*/ 	.byte	0x04, 0x17
        /*001a*/ 	.short	(.L_11 - .L_10)
.L_10:
        /*001c*/ 	.word	0x00000000
        /*0020*/ 	.short	0x0001
        /*0022*/ 	.short	0x0008
        /*0024*/ 	.byte	0x00, 0xf5, 0x21, 0x00


	//----- nvinfo : EIATTR_KPARAM_INFO
	.align		4
.L_11:
        /*0028*/ 	.byte	0x04, 0x17
        /*002a*/ 	.short	(.L_13 - .L_12)
.L_12:
        /*002c*/ 	.word	0x00000000
        /*0030*/ 	.short	0x0000
        /*0032*/ 	.short	0x0000
        /*0034*/ 	.byte	0x00, 0xf5, 0x21, 0x00


	//----- nvinfo : EIATTR_SPARSE_MMA_MASK
	.align		4
.L_13:
        /*0038*/ 	.byte	0x03, 0x50
        /*003a*/ 	.short	0x0000


	//----- nvinfo : EIATTR_MAXREG_COUNT
	.align		4
        /*003c*/ 	.byte	0x03, 0x1b
        /*003e*/ 	.short	0x00ff


	//----- nvinfo : EIATTR_MERCURY_ISA_VERSION
	.align		4
        /*0040*/ 	.byte	0x03, 0x5f
        /*0042*/ 	.short	0x0101


	//----- nvinfo : EIATTR_VRC_CTA_INIT_COUNT
	.align		4
        /*0044*/ 	.byte	0x02, 0x4a
	.zero		1
	.zero		1


	//----- nvinfo : EIATTR_EXIT_INSTR_OFFSETS
	.align		4
        /*0048*/ 	.byte	0x04, 0x1c
        /*004a*/ 	.short	(.L_15 - .L_14)


	//   ....[0]....
.L_14:
        /*004c*/ 	.word	0x000000d0


	//----- nvinfo : EIATTR_CBANK_PARAM_SIZE
	.align		4
.L_15:
        /*0050*/ 	.byte	0x03, 0x19
        /*0052*/ 	.short	0x0018


	//----- nvinfo : EIATTR_PARAM_CBANK
	.align		4
        /*0054*/ 	.byte	0x04, 0x0a
        /*0056*/ 	.short	(.L_17 - .L_16)
	.align		4
.L_16:
        /*0058*/ 	.word	index@(.nv.constant0._Z12add_integersPiS_S_)
        /*005c*/ 	.short	0x0380
        /*005e*/ 	.short	0x0018


	//----- nvinfo : EIATTR_SW_WAR
	.align		4
.L_17:
        /*0060*/ 	.byte	0x04, 0x36
        /*0062*/ 	.short	(.L_19 - .L_18)
.L_18:
        /*0064*/ 	.word	0x00000008
.L_19:


//--------------------- .nv.callgraph             --------------------------
	.section	.nv.callgraph,"",@"SHT_CUDA_CALLGRAPH"
	.align	4
	.sectionentsize	8
	.align		4
        /*0000*/ 	.word	0x00000000
	.align		4
        /*0004*/ 	.word	0xffffffff
	.align		4
        /*0008*/ 	.word	0x00000000
	.align		4
        /*000c*/ 	.word	0xfffffffe
	.align		4
        /*0010*/ 	.word	0x00000000
	.align		4
        /*0014*/ 	.word	0xfffffffd
	.align		4
        /*0018*/ 	.word	0x00000000
	.align		4
        /*001c*/ 	.word	0xfffffffc


//--------------------- .text._Z12add_integersPiS_S_ --------------------------
	.section	.text._Z12add_integersPiS_S_,"ax",@progbits
	.align	128
        .global         _Z12add_integersPiS_S_
        .type           _Z12add_integersPiS_S_,@function
        .size           _Z12add_integersPiS_S_,(.L_x_1 - _Z12add_integersPiS_S_)
        .other          _Z12add_integersPiS_S_,@"STO_CUDA_ENTRY STV_DEFAULT"
_Z12add_integersPiS_S_:
.text._Z12add_integersPiS_S_:
[----:B------:R-:W-:Y:S01]  /*0000*/  LDC R1, c[0x0][0x37c] ;  /* 0x0000df00ff017b82 */ /* 0x000fe20000000800 */
[----:B------:R-:W0:Y:S07]  /*0010*/  S2R R9, SR_CTAID.X ;  /* 0x0000000000097919 */ /* 0x000e2e0000002500 */
[----:B------:R-:W0:Y:S01]  /*0020*/  LDC.64 R2, c[0x0][0x380] ;  /* 0x0000e000ff027b82 */ /* 0x000e220000000a00 */
[----:B------:R-:W1:Y:S07]  /*0030*/  LDCU.64 UR4, c[0x0][0x358] ;  /* 0x00006b00ff0477ac */ /* 0x000e6e0008000a00 */
[----:B------:R-:W2:Y:S08]  /*0040*/  LDC.64 R4, c[0x0][0x388] ;  /* 0x0000e200ff047b82 */ /* 0x000eb00000000a00 */
[----:B------:R-:W3:Y:S01]  /*0050*/  LDC.64 R6, c[0x0][0x390] ;  /* 0x0000e400ff067b82 */ /* 0x000ee20000000a00 */
[----:B0-----:R-:W-:-:S04]  /*0060*/  IMAD.WIDE.U32 R2, R9, 0x4, R2 ;  /* 0x0000000409027825 */ /* 0x001fc800078e0002 */
[C---:B--2---:R-:W-:Y:S02]  /*0070*/  IMAD.WIDE.U32 R4, R9.reuse, 0x4, R4 ;  /* 0x0000000409047825 */ /* 0x044fe400078e0004 */
[----:B-1----:R-:W2:Y:S04]  /*0080*/  LDG.E R2, desc[UR4][R2.64] ;  /* 0x0000000402027981 */ /* 0x002ea8000c1e1900 */
[----:B------:R-:W2:Y:S01]  /*0090*/  LDG.E R5, desc[UR4][R4.64] ;  /* 0x0000000404057981 */ /* 0x000ea2000c1e1900 */
[----:B---3--:R-:W-:Y:S01]  /*00a0*/  IMAD.WIDE.U32 R6, R9, 0x4, R6 ;  /* 0x0000000409067825 */ /* 0x008fe200078e0006 */
[----:B--2---:R-:W-:-:S05]  /*00b0*/  IADD3 R9, PT, PT, R2, R5, RZ ;  /* 0x0000000502097210 */ /* 0x004fca0007ffe0ff */
[----:B------:R-:W-:Y:S01]  /*00c0*/  STG.E desc[UR4][R6.64], R9 ;  /* 0x0000000906007986 */ /* 0x000fe2000c101904 */
[----:B------:R-:W-:Y:S05]  /*00d0*/  EXIT ;  /* 0x000000000000794d */ /* 0x000fea0003800000 */
.L_x_0:
[----:B------:R-:W-:-:S00]  /*00e0*/  BRA `(.L_x_0) ;  /* 0xfffffffc00fc7947 */ /* 0x000fc0000383ffff */
[----:B------:R-:W-:-:S00]  /*00f0*/  NOP ;  /* 0x0000000000007918 */ /* 0x000fc00000000000 */
        /* <DEDUP_REMOVED lines=8> */
.L_x_1:


//--------------------- .nv.shared.reserved.0     --------------------------
	.section	.nv.shared.reserved.0,"aw",@nobits
	.weak		__nv_reservedSMEM_offset_0_alias
	.size		__nv_reservedSMEM_offset_0_alias, 0, 64
	.other		__nv_reservedSMEM_offset_0_alias,@"STO_CUDA_RESERVED_SHARED STV_DEFAULT"
__nv_reservedSMEM_offset_0_alias:
	.zero		0
	.zero		64


//--------------------- .nv.constant0._Z12add_integersPiS_S_ --------------------------
	.section	.nv.constant0._Z12add_integersPiS_S_,"a",@progbits
	.sectionflags	@""
	.align	4
.nv.constant0._Z12add_integersPiS_S_:
	.zero		920


//--------------------- SYMBOLS --------------------------

	.type		.nv.reservedSmem.offset0,@object
	.size		.nv.reservedSmem.offset0,0x4
